//
// Generated by NVIDIA NVVM Compiler
//
// Compiler Build ID: CL-36424714
// Cuda compilation tools, release 13.0, V13.0.88
// Based on NVVM 20.0.0
//

.version 9.0
.target sm_100
.address_size 64

	// .globl	_Z5saxpyiiPVi

.visible .entry _Z5saxpyiiPVi(
	.param .u32 _Z5saxpyiiPVi_param_0,
	.param .u32 _Z5saxpyiiPVi_param_1,
	.param .u64 .ptr .align 1 _Z5saxpyiiPVi_param_2
)
{
	.reg .pred 	%p<5>;
	.reg .b32 	%r<23>;
	.reg .b64 	%rd<11>;

	ld.param.u32 	%r2, [_Z5saxpyiiPVi_param_0];
	ld.param.u32 	%r3, [_Z5saxpyiiPVi_param_1];
	ld.param.u64 	%rd4, [_Z5saxpyiiPVi_param_2];
	mov.u32 	%r20, %r2;
	mov.u32 	%r22, %r3;
	mov.b32 	%r4, 0;
	mov.u32 	%r21, %r4;
	mov.u32 	%r21, %r4;
	mov.u32 	%r5, %r21;
	add.s32 	%r6, %r5, 1;
	mov.u32 	%r21, %r6;
	setp.gt.s32 	%p1, %r5, 5499;
	@%p1 bra 	$L__BB0_3;
	mov.u32 	%r7, %ctaid.x;
	mov.u32 	%r8, %ntid.x;
	mov.u32 	%r9, %tid.x;
	mad.lo.s32 	%r1, %r7, %r8, %r9;
$L__BB0_2:
	mov.u32 	%r10, %r21;
	add.s32 	%r11, %r1, %r10;
	mov.u32 	%r21, %r11;
	mov.u32 	%r12, %r21;
	add.s32 	%r13, %r12, 1;
	mov.u32 	%r21, %r13;
	mov.u32 	%r14, %r21;
	add.s32 	%r15, %r14, 1;
	mov.u32 	%r21, %r15;
	setp.lt.s32 	%p2, %r14, 5500;
	@%p2 bra 	$L__BB0_2;
$L__BB0_3:
	mov.u32 	%r16, %tid.x;
	setp.ne.s32 	%p3, %r16, 0;
	@%p3 bra 	$L__BB0_6;
	mov.u32 	%r17, %r22;
	setp.ne.s32 	%p4, %r17, 7;
	@%p4 bra 	$L__BB0_6;
	mov.u32 	%r18, %r20;
	cvta.to.global.u64 	%rd8, %rd4;
	mul.wide.s32 	%rd9, %r18, 4;
	add.s64 	%rd10, %rd8, %rd9;
	mov.b32 	%r19, 1;
	st.volatile.global.u32 	[%rd10], %r19;
$L__BB0_6:
	ret;

}


// ===== COMPILED SASS (sm_100) =====

	.target	sm_100

	.elftype	@"ET_EXEC"


//--------------------- .note.nv.tkinfo           --------------------------
	.section	.note.nv.tkinfo,"",@"SHT_NOTE"
	.sectionflags	@"SHF_NOTE_NV_TKINFO"
	.tkinfo
        /*0018*/ 	.word	0x00000002
        /*0030*/ 	.string	""
        /*0030*/ 	.string	"ptxas"
        /*0030*/ 	.string	"Cuda compilation tools, release 13.0, V13.0.88"
        /*0030*/ 	.string	"Build cuda_13.0.r13.0/compiler.36424714_0"
        /*0030*/ 	.string	"-arch sm_100 -m 64 "



//--------------------- .note.nv.cuinfo           --------------------------
	.section	.note.nv.cuinfo,"",@"SHT_NOTE"
	.sectionflags	@"SHF_NOTE_NV_CUINFO"
        /*0018*/ 	.short	0x0002
        /*001a*/ 	.short	0x0064
        /*001c*/ 	.short	0x0082
	.zero		2


//--------------------- .nv.info                  --------------------------
	.section	.nv.info,"",@"SHT_CUDA_INFO"
	.align	4


	//----- nvinfo : EIATTR_REGCOUNT
	.align		4
        /*0000*/ 	.byte	0x04, 0x2f
        /*0002*/ 	.short	(.L_1 - .L_0)
	.align		4
.L_0:
        /*0004*/ 	.word	index@(_Z5saxpyiiPVi)
        /*0008*/ 	.word	0x0000000a


	//----- nvinfo : EIATTR_FRAME_SIZE
	.align		4
.L_1:
        /*000c*/ 	.byte	0x04, 0x11
        /*000e*/ 	.short	(.L_3 - .L_2)
	.align		4
.L_2:
        /*0010*/ 	.word	index@(_Z5saxpyiiPVi)
        /*0014*/ 	.word	0x00000000


	//----- nvinfo : EIATTR_MIN_STACK_SIZE
	.align		4
.L_3:
        /*0018*/ 	.byte	0x04, 0x12
        /*001a*/ 	.short	(.L_5 - .L_4)
	.align		4
.L_4:
        /*001c*/ 	.word	index@(_Z5saxpyiiPVi)
        /*0020*/ 	.word	0x00000000
.L_5:


//--------------------- .nv.compat                --------------------------
	.section	.nv.compat,"",@"SHT_CUDA_COMPAT_INFO"
	.align	4
        /*0000*/ 	.byte	0x02, 0x09, 0x00, 0x00, 0x02, 0x02, 0x01, 0x00, 0x02, 0x05, 0x05, 0x00, 0x03, 0x07, 0x01, 0x01
        /*0010*/ 	.byte	0x02, 0x03, 0x00, 0x00, 0x02, 0x06, 0x01, 0x00, 0x04, 0x0b, 0x08, 0x00, 0x09, 0x00, 0x00, 0x00
        /*0020*/ 	.byte	0x00, 0x00, 0x00, 0x00


//--------------------- .nv.info._Z5saxpyiiPVi    --------------------------
	.section	.nv.info._Z5saxpyiiPVi,"",@"SHT_CUDA_INFO"
	.sectionflags	@""
	.align	4


	//----- nvinfo : EIATTR_CUDA_API_VERSION
	.align		4
        /*0000*/ 	.byte	0x04, 0x37
        /*0002*/ 	.short	(.L_7 - .L_6)
.L_6:
        /*0004*/ 	.word	0x00000082


	//----- nvinfo : EIATTR_KPARAM_INFO
	.align		4
.L_7:
        /*0008*/ 	.byte	0x04, 0x17
        /*000a*/ 	.short	(.L_9 - .L_8)
.L_8:
        /*000c*/ 	.word	0x00000000
        /*0010*/ 	.short	0x0002
        /*0012*/ 	.short	0x0008
        /*0014*/ 	.byte	0x00, 0xf5, 0x21, 0x00


	//----- nvinfo : EIATTR_KPARAM_INFO
	.align		4
.L_9:
        /*0018*/ 	.byte	0x04, 0x17
        /*001a*/ 	.short	(.L_11 - .L_10)
.L_10:
        /*001c*/ 	.word	0x00000000
        /*0020*/ 	.short	0x0001
        /*0022*/ 	.short	0x0004
        /*0024*/ 	.byte	0x00, 0xf0, 0x11, 0x00


	//----- nvinfo : EIATTR_KPARAM_INFO
	.align		4
.L_11:
        /*0028*/ 	.byte	0x04, 0x17
        /*002a*/ 	.short	(.L_13 - .L_12)
.L_12:
        /*002c*/ 	.word	0x00000000
        /*0030*/ 	.short	0x0000
        /*0032*/ 	.short	0x0000
        /*0034*/ 	.byte	0x00, 0xf0, 0x11, 0x00


	//----- nvinfo : EIATTR_SPARSE_MMA_MASK
	.align		4
.L_13:
        /*0038*/ 	.byte	0x03, 0x50
        /*003a*/ 	.short	0x0000


	//----- nvinfo : EIATTR_MAXREG_COUNT
	.align		4
        /*003c*/ 	.byte	0x03, 0x1b
        /*003e*/ 	.short	0x00ff


	//----- nvinfo : EIATTR_MERCURY_ISA_VERSION
	.align		4
        /*0040*/ 	.byte	0x03, 0x5f
        /*0042*/ 	.short	0x0101


	//----- nvinfo : EIATTR_VRC_CTA_INIT_COUNT
	.align		4
        /*0044*/ 	.byte	0x02, 0x4a
	.zero		1
	.zero		1


	//----- nvinfo : EIATTR_EXIT_INSTR_OFFSETS
	.align		4
        /*0048*/ 	.byte	0x04, 0x1c
        /*004a*/ 	.short	(.L_15 - .L_14)


	//   ....[0]....
.L_14:
        /*004c*/ 	.word	0x00000030


	//   ....[1]....
        /*0050*/ 	.word	0x00000060


	//   ....[2]....
        /*0054*/ 	.word	0x000000d0


	//----- nvinfo : EIATTR_CBANK_PARAM_SIZE
	.align		4
.L_15:
        /*0058*/ 	.byte	0x03, 0x19
        /*005a*/ 	.short	0x0010


	//----- nvinfo : EIATTR_PARAM_CBANK
	.align		4
        /*005c*/ 	.byte	0x04, 0x0a
        /*005e*/ 	.short	(.L_17 - .L_16)
	.align		4
.L_16:
        /*0060*/ 	.word	index@(.nv.constant0._Z5saxpyiiPVi)
        /*0064*/ 	.short	0x0380
        /*0066*/ 	.short	0x0010


	//----- nvinfo : EIATTR_SW_WAR
	.align		4
.L_17:
        /*0068*/ 	.byte	0x04, 0x36
        /*006a*/ 	.short	(.L_19 - .L_18)
.L_18:
        /*006c*/ 	.word	0x00000008
.L_19:


//--------------------- .nv.callgraph             --------------------------
	.section	.nv.callgraph,"",@"SHT_CUDA_CALLGRAPH"
	.align	4
	.sectionentsize	8
	.align		4
        /*0000*/ 	.word	0x00000000
	.align		4
        /*0004*/ 	.word	0xffffffff
	.align		4
        /*0008*/ 	.word	0x00000000
	.align		4
        /*000c*/ 	.word	0xfffffffe
	.align		4
        /*0010*/ 	.word	0x00000000
	.align		4
        /*0014*/ 	.word	0xfffffffd
	.align		4
        /*0018*/ 	.word	0x00000000
	.align		4
        /*001c*/ 	.word	0xfffffffc


//--------------------- .text._Z5saxpyiiPVi       --------------------------
	.section	.text._Z5saxpyiiPVi,"ax",@progbits
	.align	128
        .global         _Z5saxpyiiPVi
        .type           _Z5saxpyiiPVi,@function
        .size           _Z5saxpyiiPVi,(.L_x_1 - _Z5saxpyiiPVi)
        .other          _Z5saxpyiiPVi,@"STO_CUDA_ENTRY STV_DEFAULT"
_Z5saxpyiiPVi:
.text._Z5saxpyiiPVi:
[----:B------:R-:W-:Y:S01]  /*0000*/  LDC R1, c[0x0][0x37c] ;  /* 0x0000df00ff017b82 */ /* 0x000fe20000000800 */
[----:B------:R-:W0:Y:S02]  /*0010*/  S2R R0, SR_TID.X ;  /* 0x0000000000007919 */ /* 0x000e240000002100 */
[----:B0-----:R-:W-:-:S13]  /*0020*/  ISETP.NE.AND P0, PT, R0, RZ, PT ;  /* 0x000000ff0000720c */ /* 0x001fda0003f05270 */
[----:B------:R-:W-:Y:S05]  /*0030*/  @P0 EXIT ;  /* 0x000000000000094d */ /* 0x000fea0003800000 */
[----:B------:R-:W0:Y:S02]  /*0040*/  LDC R0, c[0x0][0x384] ;  /* 0x0000e100ff007b82 */ /* 0x000e240000000800 */
[----:B0-----:R-:W-:-:S13]  /*0050*/  ISETP.NE.AND P0, PT, R0, 0x7, PT ;  /* 0x000000070000780c */ /* 0x001fda0003f05270 */
[----:B------:R-:W-:Y:S05]  /*0060*/  @P0 EXIT ;  /* 0x000000000000094d */ /* 0x000fea0003800000 */
[----:B------:R-:W0:Y:S01]  /*0070*/  LDC R5, c[0x0][0x380] ;  /* 0x0000e000ff057b82 */ /* 0x000e220000000800 */
[----:B------:R-:W1:Y:S01]  /*0080*/  LDCU.64 UR4, c[0x0][0x358] ;  /* 0x00006b00ff0477ac */ /* 0x000e620008000a00 */
[----:B------:R-:W-:-:S06]  /*0090*/  HFMA2 R7, -RZ, RZ, 0, 5.9604644775390625e-08 ;  /* 0x00000001ff077431 */ /* 0x000fcc00000001ff */
[----:B------:R-:W0:Y:S02]  /*00a0*/  LDC.64 R2, c[0x0][0x388] ;  /* 0x0000e200ff027b82 */ /* 0x000e240000000a00 */
[----:B0-----:R-:W-:-:S05]  /*00b0*/  IMAD.WIDE R2, R5, 0x4, R2 ;  /* 0x0000000405027825 */ /* 0x001fca00078e0202 */
[----:B-1----:R-:W-:Y:S01]  /*00c0*/  STG.E.STRONG.SYS desc[UR4][R2.64], R7 ;  /* 0x0000000702007986 */ /* 0x002fe2000c115904 */
[----:B------:R-:W-:Y:S05]  /*00d0*/  EXIT ;  /* 0x000000000000794d */ /* 0x000fea0003800000 */
.L_x_0:
[----:B------:R-:W-:-:S00]  /*00e0*/  BRA `(.L_x_0) ;  /* 0xfffffffc00fc7947 */ /* 0x000fc0000383ffff */
[----:B------:R-:W-:-:S00]  /*00f0*/  NOP ;  /* 0x0000000000007918 */ /* 0x000fc00000000000 */
        /* <DEDUP_REMOVED lines=8> */
.L_x_1:


//--------------------- .nv.shared.reserved.0     --------------------------
	.section	.nv.shared.reserved.0,"aw",@nobits
	.weak		__nv_reservedSMEM_offset_0_alias
	.size		__nv_reservedSMEM_offset_0_alias, 0, 64
	.other		__nv_reservedSMEM_offset_0_alias,@"STO_CUDA_RESERVED_SHARED STV_DEFAULT"
__nv_reservedSMEM_offset_0_alias:
	.zero		0
	.zero		64


//--------------------- .nv.constant0._Z5saxpyiiPVi --------------------------
	.section	.nv.constant0._Z5saxpyiiPVi,"a",@progbits
	.sectionflags	@""
	.align	4
.nv.constant0._Z5saxpyiiPVi:
	.zero		912


//--------------------- SYMBOLS --------------------------

	.type		.nv.reservedSmem.offset0,@object
	.size		.nv.reservedSmem.offset0,0x4
